//
// Generated by NVIDIA NVVM Compiler
//
// Compiler Build ID: CL-36424714
// Cuda compilation tools, release 13.0, V13.0.88
// Based on NVVM 20.0.0
//

.version 9.0
.target sm_100
.address_size 64

	// .globl	_Z25matrixDiagonalizeAndScalePdicd

.visible .entry _Z25matrixDiagonalizeAndScalePdicd(
	.param .u64 .ptr .align 1 _Z25matrixDiagonalizeAndScalePdicd_param_0,
	.param .u32 _Z25matrixDiagonalizeAndScalePdicd_param_1,
	.param .u8 _Z25matrixDiagonalizeAndScalePdicd_param_2,
	.param .f64 _Z25matrixDiagonalizeAndScalePdicd_param_3
)
{
	.reg .pred 	%p<4>;
	.reg .b16 	%rs<2>;
	.reg .b32 	%r<14>;
	.reg .b64 	%rd<13>;
	.reg .b64 	%fd<6>;

	ld.param.u64 	%rd2, [_Z25matrixDiagonalizeAndScalePdicd_param_0];
	ld.param.u32 	%r3, [_Z25matrixDiagonalizeAndScalePdicd_param_1];
	ld.param.s8 	%rs1, [_Z25matrixDiagonalizeAndScalePdicd_param_2];
	ld.param.f64 	%fd1, [_Z25matrixDiagonalizeAndScalePdicd_param_3];
	cvta.to.global.u64 	%rd1, %rd2;
	mov.u32 	%r4, %tid.x;
	mov.u32 	%r5, %ctaid.x;
	mov.u32 	%r6, %ntid.x;
	mad.lo.s32 	%r1, %r5, %r6, %r4;
	mov.u32 	%r7, %tid.y;
	mov.u32 	%r8, %ctaid.y;
	mov.u32 	%r9, %ntid.y;
	mad.lo.s32 	%r2, %r8, %r9, %r7;
	setp.ne.s16 	%p1, %rs1, 117;
	@%p1 bra 	$L__BB0_4;
	setp.gt.s32 	%p3, %r2, %r1;
	@%p3 bra 	$L__BB0_3;
	mad.lo.s32 	%r12, %r3, %r1, %r2;
	mul.wide.s32 	%rd8, %r12, 8;
	add.s64 	%rd9, %rd1, %rd8;
	ld.global.f64 	%fd4, [%rd9];
	mul.f64 	%fd5, %fd1, %fd4;
	st.global.f64 	[%rd9], %fd5;
	bra.uni 	$L__BB0_7;
$L__BB0_3:
	mad.lo.s32 	%r13, %r3, %r1, %r2;
	mul.wide.s32 	%rd10, %r13, 8;
	add.s64 	%rd11, %rd1, %rd10;
	mov.b64 	%rd12, 0;
	st.global.u64 	[%rd11], %rd12;
	bra.uni 	$L__BB0_7;
$L__BB0_4:
	setp.gt.s32 	%p2, %r1, %r2;
	@%p2 bra 	$L__BB0_6;
	mad.lo.s32 	%r10, %r3, %r1, %r2;
	mul.wide.s32 	%rd3, %r10, 8;
	add.s64 	%rd4, %rd1, %rd3;
	ld.global.f64 	%fd2, [%rd4];
	mul.f64 	%fd3, %fd1, %fd2;
	st.global.f64 	[%rd4], %fd3;
	bra.uni 	$L__BB0_7;
$L__BB0_6:
	mad.lo.s32 	%r11, %r3, %r1, %r2;
	mul.wide.s32 	%rd5, %r11, 8;
	add.s64 	%rd6, %rd1, %rd5;
	mov.b64 	%rd7, 0;
	st.global.u64 	[%rd6], %rd7;
$L__BB0_7:
	ret;

}
	// .globl	_Z16resultVerify_gpuPdS_S_i
.visible .entry _Z16resultVerify_gpuPdS_S_i(
	.param .u64 .ptr .align 1 _Z16resultVerify_gpuPdS_S_i_param_0,
	.param .u64 .ptr .align 1 _Z16resultVerify_gpuPdS_S_i_param_1,
	.param .u64 .ptr .align 1 _Z16resultVerify_gpuPdS_S_i_param_2,
	.param .u32 _Z16resultVerify_gpuPdS_S_i_param_3
)
{
	.reg .b32 	%r<11>;
	.reg .b64 	%rd<11>;
	.reg .b64 	%fd<4>;

	ld.param.u64 	%rd1, [_Z16resultVerify_gpuPdS_S_i_param_0];
	ld.param.u64 	%rd2, [_Z16resultVerify_gpuPdS_S_i_param_1];
	ld.param.u64 	%rd3, [_Z16resultVerify_gpuPdS_S_i_param_2];
	ld.param.u32 	%r1, [_Z16resultVerify_gpuPdS_S_i_param_3];
	cvta.to.global.u64 	%rd4, %rd3;
	cvta.to.global.u64 	%rd5, %rd1;
	cvta.to.global.u64 	%rd6, %rd2;
	mov.u32 	%r2, %tid.x;
	mov.u32 	%r3, %ctaid.x;
	mov.u32 	%r4, %ntid.x;
	mad.lo.s32 	%r5, %r3, %r4, %r2;
	mov.u32 	%r6, %tid.y;
	mov.u32 	%r7, %ctaid.y;
	mov.u32 	%r8, %ntid.y;
	mad.lo.s32 	%r9, %r7, %r8, %r6;
	mad.lo.s32 	%r10, %r1, %r5, %r9;
	mul.wide.s32 	%rd7, %r10, 8;
	add.s64 	%rd8, %rd6, %rd7;
	ld.global.f64 	%fd1, [%rd8];
	add.s64 	%rd9, %rd5, %rd7;
	ld.global.f64 	%fd2, [%rd9];
	sub.f64 	%fd3, %fd1, %fd2;
	add.s64 	%rd10, %rd4, %rd7;
	st.global.f64 	[%rd10], %fd3;
	ret;

}


// ===== COMPILED SASS (sm_100) =====

	.target	sm_100

	.elftype	@"ET_EXEC"


//--------------------- .note.nv.tkinfo           --------------------------
	.section	.note.nv.tkinfo,"",@"SHT_NOTE"
	.sectionflags	@"SHF_NOTE_NV_TKINFO"
	.tkinfo
        /*0018*/ 	.word	0x00000002
        /*0030*/ 	.string	""
        /*0030*/ 	.string	"ptxas"
        /*0030*/ 	.string	"Cuda compilation tools, release 13.0, V13.0.88"
        /*0030*/ 	.string	"Build cuda_13.0.r13.0/compiler.36424714_0"
        /*0030*/ 	.string	"-arch sm_100 -m 64 "



//--------------------- .note.nv.cuinfo           --------------------------
	.section	.note.nv.cuinfo,"",@"SHT_NOTE"
	.sectionflags	@"SHF_NOTE_NV_CUINFO"
        /*0018*/ 	.short	0x0002
        /*001a*/ 	.short	0x0064
        /*001c*/ 	.short	0x0082
	.zero		2


//--------------------- .nv.info                  --------------------------
	.section	.nv.info,"",@"SHT_CUDA_INFO"
	.align	4


	//----- nvinfo : EIATTR_REGCOUNT
	.align		4
        /*0000*/ 	.byte	0x04, 0x2f
        /*0002*/ 	.short	(.L_1 - .L_0)
	.align		4
.L_0:
        /*0004*/ 	.word	index@(_Z25matrixDiagonalizeAndScalePdicd)
        /*0008*/ 	.word	0x00000008


	//----- nvinfo : EIATTR_FRAME_SIZE
	.align		4
.L_1:
        /*000c*/ 	.byte	0x04, 0x11
        /*000e*/ 	.short	(.L_3 - .L_2)
	.align		4
.L_2:
        /*0010*/ 	.word	index@(_Z25matrixDiagonalizeAndScalePdicd)
        /*0014*/ 	.word	0x00000000


	//----- nvinfo : EIATTR_REGCOUNT
	.align		4
.L_3:
        /*0018*/ 	.byte	0x04, 0x2f
        /*001a*/ 	.short	(.L_5 - .L_4)
	.align		4
.L_4:
        /*001c*/ 	.word	index@(_Z16resultVerify_gpuPdS_S_i)
        /*0020*/ 	.word	0x0000000e


	//----- nvinfo : EIATTR_FRAME_SIZE
	.align		4
.L_5:
        /*0024*/ 	.byte	0x04, 0x11
        /*0026*/ 	.short	(.L_7 - .L_6)
	.align		4
.L_6:
        /*0028*/ 	.word	index@(_Z16resultVerify_gpuPdS_S_i)
        /*002c*/ 	.word	0x00000000


	//----- nvinfo : EIATTR_MIN_STACK_SIZE
	.align		4
.L_7:
        /*0030*/ 	.byte	0x04, 0x12
        /*0032*/ 	.short	(.L_9 - .L_8)
	.align		4
.L_8:
        /*0034*/ 	.word	index@(_Z16resultVerify_gpuPdS_S_i)
        /*0038*/ 	.word	0x00000000


	//----- nvinfo : EIATTR_MIN_STACK_SIZE
	.align		4
.L_9:
        /*003c*/ 	.byte	0x04, 0x12
        /*003e*/ 	.short	(.L_11 - .L_10)
	.align		4
.L_10:
        /*0040*/ 	.word	index@(_Z25matrixDiagonalizeAndScalePdicd)
        /*0044*/ 	.word	0x00000000
.L_11:


//--------------------- .nv.compat                --------------------------
	.section	.nv.compat,"",@"SHT_CUDA_COMPAT_INFO"
	.align	4
        /*0000*/ 	.byte	0x02, 0x09, 0x00, 0x00, 0x02, 0x02, 0x01, 0x00, 0x02, 0x05, 0x05, 0x00, 0x03, 0x07, 0x01, 0x01
        /*0010*/ 	.byte	0x02, 0x03, 0x00, 0x00, 0x02, 0x06, 0x01, 0x00, 0x04, 0x0b, 0x08, 0x00, 0x01, 0x00, 0x00, 0x00
        /*0020*/ 	.byte	0x00, 0x00, 0x00, 0x00


//--------------------- .nv.info._Z16resultVerify_gpuPdS_S_i --------------------------
	.section	.nv.info._Z16resultVerify_gpuPdS_S_i,"",@"SHT_CUDA_INFO"
	.sectionflags	@""
	.align	4


	//----- nvinfo : EIATTR_CUDA_API_VERSION
	.align		4
        /*0000*/ 	.byte	0x04, 0x37
        /*0002*/ 	.short	(.L_13 - .L_12)
.L_12:
        /*0004*/ 	.word	0x00000082


	//----- nvinfo : EIATTR_KPARAM_INFO
	.align		4
.L_13:
        /*0008*/ 	.byte	0x04, 0x17
        /*000a*/ 	.short	(.L_15 - .L_14)
.L_14:
        /*000c*/ 	.word	0x00000000
        /*0010*/ 	.short	0x0003
        /*0012*/ 	.short	0x0018
        /*0014*/ 	.byte	0x00, 0xf0, 0x11, 0x00


	//----- nvinfo : EIATTR_KPARAM_INFO
	.align		4
.L_15:
        /*0018*/ 	.byte	0x04, 0x17
        /*001a*/ 	.short	(.L_17 - .L_16)
.L_16:
        /*001c*/ 	.word	0x00000000
        /*0020*/ 	.short	0x0002
        /*0022*/ 	.short	0x0010
        /*0024*/ 	.byte	0x00, 0xf5, 0x21, 0x00


	//----- nvinfo : EIATTR_KPARAM_INFO
	.align		4
.L_17:
        /*0028*/ 	.byte	0x04, 0x17
        /*002a*/ 	.short	(.L_19 - .L_18)
.L_18:
        /*002c*/ 	.word	0x00000000
        /*0030*/ 	.short	0x0001
        /*0032*/ 	.short	0x0008
        /*0034*/ 	.byte	0x00, 0xf5, 0x21, 0x00


	//----- nvinfo : EIATTR_KPARAM_INFO
	.align		4
.L_19:
        /*0038*/ 	.byte	0x04, 0x17
        /*003a*/ 	.short	(.L_21 - .L_20)
.L_20:
        /*003c*/ 	.word	0x00000000
        /*0040*/ 	.short	0x0000
        /*0042*/ 	.short	0x0000
        /*0044*/ 	.byte	0x00, 0xf5, 0x21, 0x00


	//----- nvinfo : EIATTR_SPARSE_MMA_MASK
	.align		4
.L_21:
        /*0048*/ 	.byte	0x03, 0x50
        /*004a*/ 	.short	0x0000


	//----- nvinfo : EIATTR_MAXREG_COUNT
	.align		4
        /*004c*/ 	.byte	0x03, 0x1b
        /*004e*/ 	.short	0x00ff


	//----- nvinfo : EIATTR_MERCURY_ISA_VERSION
	.align		4
        /*0050*/ 	.byte	0x03, 0x5f
        /*0052*/ 	.short	0x0101


	//----- nvinfo : EIATTR_VRC_CTA_INIT_COUNT
	.align		4
        /*0054*/ 	.byte	0x02, 0x4a
	.zero		1
	.zero		1


	//----- nvinfo : EIATTR_EXIT_INSTR_OFFSETS
	.align		4
        /*0058*/ 	.byte	0x04, 0x1c
        /*005a*/ 	.short	(.L_23 - .L_22)


	//   ....[0]....
.L_22:
        /*005c*/ 	.word	0x00000160


	//----- nvinfo : EIATTR_CBANK_PARAM_SIZE
	.align		4
.L_23:
        /*0060*/ 	.byte	0x03, 0x19
        /*0062*/ 	.short	0x001c


	//----- nvinfo : EIATTR_PARAM_CBANK
	.align		4
        /*0064*/ 	.byte	0x04, 0x0a
        /*0066*/ 	.short	(.L_25 - .L_24)
	.align		4
.L_24:
        /*0068*/ 	.word	index@(.nv.constant0._Z16resultVerify_gpuPdS_S_i)
        /*006c*/ 	.short	0x0380
        /*006e*/ 	.short	0x001c


	//----- nvinfo : EIATTR_SW_WAR
	.align		4
.L_25:
        /*0070*/ 	.byte	0x04, 0x36
        /*0072*/ 	.short	(.L_27 - .L_26)
.L_26:
        /*0074*/ 	.word	0x00000008
.L_27:


//--------------------- .nv.info._Z25matrixDiagonalizeAndScalePdicd --------------------------
	.section	.nv.info._Z25matrixDiagonalizeAndScalePdicd,"",@"SHT_CUDA_INFO"
	.sectionflags	@""
	.align	4


	//----- nvinfo : EIATTR_CUDA_API_VERSION
	.align		4
        /*0000*/ 	.byte	0x04, 0x37
        /*0002*/ 	.short	(.L_29 - .L_28)
.L_28:
        /*0004*/ 	.word	0x00000082


	//----- nvinfo : EIATTR_KPARAM_INFO
	.align		4
.L_29:
        /*0008*/ 	.byte	0x04, 0x17
        /*000a*/ 	.short	(.L_31 - .L_30)
.L_30:
        /*000c*/ 	.word	0x00000000
        /*0010*/ 	.short	0x0003
        /*0012*/ 	.short	0x0010
        /*0014*/ 	.byte	0x00, 0xf0, 0x21, 0x00


	//----- nvinfo : EIATTR_KPARAM_INFO
	.align		4
.L_31:
        /*0018*/ 	.byte	0x04, 0x17
        /*001a*/ 	.short	(.L_33 - .L_32)
.L_32:
        /*001c*/ 	.word	0x00000000
        /*0020*/ 	.short	0x0002
        /*0022*/ 	.short	0x000c
        /*0024*/ 	.byte	0x00, 0xf0, 0x05, 0x00


	//----- nvinfo : EIATTR_KPARAM_INFO
	.align		4
.L_33:
        /*0028*/ 	.byte	0x04, 0x17
        /*002a*/ 	.short	(.L_35 - .L_34)
.L_34:
        /*002c*/ 	.word	0x00000000
        /*0030*/ 	.short	0x0001
        /*0032*/ 	.short	0x0008
        /*0034*/ 	.byte	0x00, 0xf0, 0x11, 0x00


	//----- nvinfo : EIATTR_KPARAM_INFO
	.align		4
.L_35:
        /*0038*/ 	.byte	0x04, 0x17
        /*003a*/ 	.short	(.L_37 - .L_36)
.L_36:
        /*003c*/ 	.word	0x00000000
        /*0040*/ 	.short	0x0000
        /*0042*/ 	.short	0x0000
        /*0044*/ 	.byte	0x00, 0xf5, 0x21, 0x00


	//----- nvinfo : EIATTR_SPARSE_MMA_MASK
	.align		4
.L_37:
        /*0048*/ 	.byte	0x03, 0x50
        /*004a*/ 	.short	0x0000


	//----- nvinfo : EIATTR_MAXREG_COUNT
	.align		4
        /*004c*/ 	.byte	0x03, 0x1b
        /*004e*/ 	.short	0x00ff


	//----- nvinfo : EIATTR_MERCURY_ISA_VERSION
	.align		4
        /*0050*/ 	.byte	0x03, 0x5f
        /*0052*/ 	.short	0x0101


	//----- nvinfo : EIATTR_VRC_CTA_INIT_COUNT
	.align		4
        /*0054*/ 	.byte	0x02, 0x4a
	.zero		1
	.zero		1


	//----- nvinfo : EIATTR_EXIT_INSTR_OFFSETS
	.align		4
        /*0058*/ 	.byte	0x04, 0x1c
        /*005a*/ 	.short	(.L_39 - .L_38)


	//   ....[0]....
.L_38:
        /*005c*/ 	.word	0x00000180


	//   ....[1]....
        /*0060*/ 	.word	0x000001e0


	//   ....[2]....
        /*0064*/ 	.word	0x00000290


	//   ....[3]....
        /*0068*/ 	.word	0x000002f0


	//----- nvinfo : EIATTR_CRS_STACK_SIZE
	.align		4
.L_39:
        /*006c*/ 	.byte	0x04, 0x1e
        /*006e*/ 	.short	(.L_41 - .L_40)
.L_40:
        /*0070*/ 	.word	0x00000000


	//----- nvinfo : EIATTR_CBANK_PARAM_SIZE
	.align		4
.L_41:
        /*0074*/ 	.byte	0x03, 0x19
        /*0076*/ 	.short	0x0018


	//----- nvinfo : EIATTR_PARAM_CBANK
	.align		4
        /*0078*/ 	.byte	0x04, 0x0a
        /*007a*/ 	.short	(.L_43 - .L_42)
	.align		4
.L_42:
        /*007c*/ 	.word	index@(.nv.constant0._Z25matrixDiagonalizeAndScalePdicd)
        /*0080*/ 	.short	0x0380
        /*0082*/ 	.short	0x0018


	//----- nvinfo : EIATTR_SW_WAR
	.align		4
.L_43:
        /*0084*/ 	.byte	0x04, 0x36
        /*0086*/ 	.short	(.L_45 - .L_44)
.L_44:
        /*0088*/ 	.word	0x00000008
.L_45:


//--------------------- .nv.callgraph             --------------------------
	.section	.nv.callgraph,"",@"SHT_CUDA_CALLGRAPH"
	.align	4
	.sectionentsize	8
	.align		4
        /*0000*/ 	.word	0x00000000
	.align		4
        /*0004*/ 	.word	0xffffffff
	.align		4
        /*0008*/ 	.word	0x00000000
	.align		4
        /*000c*/ 	.word	0xfffffffe
	.align		4
        /*0010*/ 	.word	0x00000000
	.align		4
        /*0014*/ 	.word	0xfffffffd
	.align		4
        /*0018*/ 	.word	0x00000000
	.align		4
        /*001c*/ 	.word	0xfffffffc


//--------------------- .text._Z16resultVerify_gpuPdS_S_i --------------------------
	.section	.text._Z16resultVerify_gpuPdS_S_i,"ax",@progbits
	.align	128
        .global         _Z16resultVerify_gpuPdS_S_i
        .type           _Z16resultVerify_gpuPdS_S_i,@function
        .size           _Z16resultVerify_gpuPdS_S_i,(.L_x_5 - _Z16resultVerify_gpuPdS_S_i)
        .other          _Z16resultVerify_gpuPdS_S_i,@"STO_CUDA_ENTRY STV_DEFAULT"
_Z16resultVerify_gpuPdS_S_i:
.text._Z16resultVerify_gpuPdS_S_i:
[----:B------:R-:W-:Y:S01]  /*0000*/  LDC R1, c[0x0][0x37c] ;  /* 0x0000df00ff017b82 */ /* 0x000fe20000000800 */
[----:B------:R-:W0:Y:S07]  /*0010*/  S2R R0, SR_TID.X ;  /* 0x0000000000007919 */ /* 0x000e2e0000002100 */
[----:B------:R-:W0:Y:S01]  /*0020*/  S2UR UR6, SR_CTAID.X ;  /* 0x00000000000679c3 */ /* 0x000e220000002500 */
[----:B------:R-:W1:Y:S01]  /*0030*/  LDCU UR8, c[0x0][0x398] ;  /* 0x00007300ff0877ac */ /* 0x000e620008000800 */
[----:B------:R-:W2:Y:S01]  /*0040*/  S2R R6, SR_TID.Y ;  /* 0x0000000000067919 */ /* 0x000ea20000002200 */
[----:B------:R-:W3:Y:S05]  /*0050*/  LDCU.64 UR4, c[0x0][0x358] ;  /* 0x00006b00ff0477ac */ /* 0x000eea0008000a00 */
[----:B------:R-:W0:Y:S08]  /*0060*/  LDC R7, c[0x0][0x360] ;  /* 0x0000d800ff077b82 */ /* 0x000e300000000800 */
[----:B------:R-:W2:Y:S08]  /*0070*/  S2UR UR7, SR_CTAID.Y ;  /* 0x00000000000779c3 */ /* 0x000eb00000002600 */
[----:B------:R-:W2:Y:S08]  /*0080*/  LDC R9, c[0x0][0x364] ;  /* 0x0000d900ff097b82 */ /* 0x000eb00000000800 */
[----:B------:R-:W4:Y:S01]  /*0090*/  LDC.64 R2, c[0x0][0x388] ;  /* 0x0000e200ff027b82 */ /* 0x000f220000000a00 */
[----:B0-----:R-:W-:-:S07]  /*00a0*/  IMAD R0, R7, UR6, R0 ;  /* 0x0000000607007c24 */ /* 0x001fce000f8e0200 */
[----:B------:R-:W0:Y:S01]  /*00b0*/  LDC.64 R4, c[0x0][0x380] ;  /* 0x0000e000ff047b82 */ /* 0x000e220000000a00 */
[----:B--2---:R-:W-:-:S07]  /*00c0*/  IMAD R7, R9, UR7, R6 ;  /* 0x0000000709077c24 */ /* 0x004fce000f8e0206 */
[----:B------:R-:W2:Y:S01]  /*00d0*/  LDC.64 R8, c[0x0][0x390] ;  /* 0x0000e400ff087b82 */ /* 0x000ea20000000a00 */
[----:B-1----:R-:W-:-:S04]  /*00e0*/  IMAD R11, R0, UR8, R7 ;  /* 0x00000008000b7c24 */ /* 0x002fc8000f8e0207 */
[----:B----4-:R-:W-:-:S06]  /*00f0*/  IMAD.WIDE R2, R11, 0x8, R2 ;  /* 0x000000080b027825 */ /* 0x010fcc00078e0202 */
[----:B---3--:R-:W3:Y:S01]  /*0100*/  LDG.E.64 R2, desc[UR4][R2.64] ;  /* 0x0000000402027981 */ /* 0x008ee2000c1e1b00 */
[----:B0-----:R-:W-:-:S06]  /*0110*/  IMAD.WIDE R4, R11, 0x8, R4 ;  /* 0x000000080b047825 */ /* 0x001fcc00078e0204 */
[----:B------:R-:W3:Y:S01]  /*0120*/  LDG.E.64 R4, desc[UR4][R4.64] ;  /* 0x0000000404047981 */ /* 0x000ee2000c1e1b00 */
[----:B--2---:R-:W-:Y:S01]  /*0130*/  IMAD.WIDE R8, R11, 0x8, R8 ;  /* 0x000000080b087825 */ /* 0x004fe200078e0208 */
[----:B---3--:R-:W-:-:S07]  /*0140*/  DADD R6, R2, -R4 ;  /* 0x0000000002067229 */ /* 0x008fce0000000804 */
[----:B------:R-:W-:Y:S01]  /*0150*/  STG.E.64 desc[UR4][R8.64], R6 ;  /* 0x0000000608007986 */ /* 0x000fe2000c101b04 */
[----:B------:R-:W-:Y:S05]  /*0160*/  EXIT ;  /* 0x000000000000794d */ /* 0x000fea0003800000 */
.L_x_0:
[----:B------:R-:W-:-:S00]  /*0170*/  BRA `(.L_x_0) ;  /* 0xfffffffc00fc7947 */ /* 0x000fc0000383ffff */
[----:B------:R-:W-:-:S00]  /*0180*/  NOP ;  /* 0x0000000000007918 */ /* 0x000fc00000000000 */
[----:B------:R-:W-:-:S00]  /*0190*/  NOP ;  /* 0x0000000000007918 */ /* 0x000fc00000000000 */
[----:B------:R-:W-:-:S00]  /*01a0*/  NOP ;  /* 0x0000000000007918 */ /* 0x000fc00000000000 */
[----:B------:R-:W-:-:S00]  /*01b0*/  NOP ;  /* 0x0000000000007918 */ /* 0x000fc00000000000 */
[----:B------:R-:W-:-:S00]  /*01c0*/  NOP ;  /* 0x0000000000007918 */ /* 0x000fc00000000000 */
[----:B------:R-:W-:-:S00]  /*01d0*/  NOP ;  /* 0x0000000000007918 */ /* 0x000fc00000000000 */
[----:B------:R-:W-:-:S00]  /*01e0*/  NOP ;  /* 0x0000000000007918 */ /* 0x000fc00000000000 */
[----:B------:R-:W-:-:S00]  /*01f0*/  NOP ;  /* 0x0000000000007918 */ /* 0x000fc00000000000 */
.L_x_5:


//--------------------- .text._Z25matrixDiagonalizeAndScalePdicd --------------------------
	.section	.text._Z25matrixDiagonalizeAndScalePdicd,"ax",@progbits
	.align	128
        .global         _Z25matrixDiagonalizeAndScalePdicd
        .type           _Z25matrixDiagonalizeAndScalePdicd,@function
        .size           _Z25matrixDiagonalizeAndScalePdicd,(.L_x_6 - _Z25matrixDiagonalizeAndScalePdicd)
        .other          _Z25matrixDiagonalizeAndScalePdicd,@"STO_CUDA_ENTRY STV_DEFAULT"
_Z25matrixDiagonalizeAndScalePdicd:
.text._Z25matrixDiagonalizeAndScalePdicd:
[----:B------:R-:W-:Y:S01]  /*0000*/  LDC R1, c[0x0][0x37c] ;  /* 0x0000df00ff017b82 */ /* 0x000fe20000000800 */
[----:B------:R-:W0:Y:S01]  /*0010*/  LDCU.U8 UR4, c[0x0][0x38c] ;  /* 0x00007180ff0477ac */ /* 0x000e220008000000 */
[----:B------:R-:W1:Y:S06]  /*0020*/  S2R R0, SR_TID.X ;  /* 0x0000000000007919 */ /* 0x000e6c0000002100 */
[----:B------:R-:W1:Y:S01]  /*0030*/  LDC R3, c[0x0][0x360] ;  /* 0x0000d800ff037b82 */ /* 0x000e620000000800 */
[----:B------:R-:W2:Y:S01]  /*0040*/  LDCU.64 UR6, c[0x0][0x358] ;  /* 0x00006b00ff0677ac */ /* 0x000ea20008000a00 */
[----:B------:R-:W3:Y:S06]  /*0050*/  S2R R5, SR_TID.Y ;  /* 0x0000000000057919 */ /* 0x000eec0000002200 */
[----:B------:R-:W1:Y:S08]  /*0060*/  S2UR UR5, SR_CTAID.X ;  /* 0x00000000000579c3 */ /* 0x000e700000002500 */
[----:B------:R-:W3:Y:S01]  /*0070*/  S2UR UR8, SR_CTAID.Y ;  /* 0x00000000000879c3 */ /* 0x000ee20000002600 */
[----:B0-----:R-:W-:-:S04]  /*0080*/  UPRMT UR4, UR4, 0x8880, URZ ;  /* 0x0000888004047896 */ /* 0x001fc800080000ff */
[----:B------:R-:W-:-:S03]  /*0090*/  UISETP.NE.AND UP0, UPT, UR4, 0x75, UPT ;  /* 0x000000750400788c */ /* 0x000fc6000bf05270 */
[----:B------:R-:W3:Y:S01]  /*00a0*/  LDC R2, c[0x0][0x364] ;  /* 0x0000d900ff027b82 */ /* 0x000ee20000000800 */
[----:B-1----:R-:W-:Y:S02]  /*00b0*/  IMAD R0, R3, UR5, R0 ;  /* 0x0000000503007c24 */ /* 0x002fe4000f8e0200 */
[----:B---3--:R-:W-:-:S03]  /*00c0*/  IMAD R5, R2, UR8, R5 ;  /* 0x0000000802057c24 */ /* 0x008fc6000f8e0205 */
[----:B--2---:R-:W-:Y:S05]  /*00d0*/  BRA.U UP0, `(.L_x_1) ;  /* 0x0000000100447547 */ /* 0x004fea000b800000 */
[----:B------:R-:W-:-:S13]  /*00e0*/  ISETP.GT.AND P0, PT, R5, R0, PT ;  /* 0x000000000500720c */ /* 0x000fda0003f04270 */
[----:B------:R-:W-:Y:S05]  /*00f0*/  @P0 BRA `(.L_x_2) ;  /* 0x0000000000240947 */ /* 0x000fea0003800000 */
[----:B------:R-:W0:Y:S01]  /*0100*/  LDC.64 R2, c[0x0][0x380] ;  /* 0x0000e000ff027b82 */ /* 0x000e220000000a00 */
[----:B------:R-:W1:Y:S02]  /*0110*/  LDCU UR4, c[0x0][0x388] ;  /* 0x00007100ff0477ac */ /* 0x000e640008000800 */
[----:B-1----:R-:W-:Y:S01]  /*0120*/  IMAD R5, R0, UR4, R5 ;  /* 0x0000000400057c24 */ /* 0x002fe2000f8e0205 */
[----:B------:R-:W1:Y:S03]  /*0130*/  LDCU.64 UR4, c[0x0][0x390] ;  /* 0x00007200ff0477ac */ /* 0x000e660008000a00 */
[----:B0-----:R-:W-:-:S05]  /*0140*/  IMAD.WIDE R2, R5, 0x8, R2 ;  /* 0x0000000805027825 */ /* 0x001fca00078e0202 */
[----:B------:R-:W1:Y:S02]  /*0150*/  LDG.E.64 R4, desc[UR6][R2.64] ;  /* 0x0000000602047981 */ /* 0x000e64000c1e1b00 */
[----:B-1----:R-:W-:-:S07]  /*0160*/  DMUL R4, R4, UR4 ;  /* 0x0000000404047c28 */ /* 0x002fce0008000000 */
[----:B------:R-:W-:Y:S01]  /*0170*/  STG.E.64 desc[UR6][R2.64], R4 ;  /* 0x0000000402007986 */ /* 0x000fe2000c101b06 */
[----:B------:R-:W-:Y:S05]  /*0180*/  EXIT ;  /* 0x000000000000794d */ /* 0x000fea0003800000 */
.L_x_2:
[----:B------:R-:W0:Y:S01]  /*0190*/  LDC.64 R2, c[0x0][0x380] ;  /* 0x0000e000ff027b82 */ /* 0x000e220000000a00 */
[----:B------:R-:W1:Y:S02]  /*01a0*/  LDCU UR4, c[0x0][0x388] ;  /* 0x00007100ff0477ac */ /* 0x000e640008000800 */
[----:B-1----:R-:W-:-:S04]  /*01b0*/  IMAD R5, R0, UR4, R5 ;  /* 0x0000000400057c24 */ /* 0x002fc8000f8e0205 */
[----:B0-----:R-:W-:-:S05]  /*01c0*/  IMAD.WIDE R2, R5, 0x8, R2 ;  /* 0x0000000805027825 */ /* 0x001fca00078e0202 */
[----:B------:R-:W-:Y:S01]  /*01d0*/  STG.E.64 desc[UR6][R2.64], RZ ;  /* 0x000000ff02007986 */ /* 0x000fe2000c101b06 */
[----:B------:R-:W-:Y:S05]  /*01e0*/  EXIT ;  /* 0x000000000000794d */ /* 0x000fea0003800000 */
.L_x_1:
        /* <DEDUP_REMOVED lines=11> */
.L_x_3:
[----:B------:R-:W0:Y:S01]  /*02a0*/  LDC.64 R2, c[0x0][0x380] ;  /* 0x0000e000ff027b82 */ /* 0x000e220000000a00 */
[----:B------:R-:W1:Y:S02]  /*02b0*/  LDCU UR4, c[0x0][0x388] ;  /* 0x00007100ff0477ac */ /* 0x000e640008000800 */
[----:B-1----:R-:W-:-:S04]  /*02c0*/  IMAD R5, R0, UR4, R5 ;  /* 0x0000000400057c24 */ /* 0x002fc8000f8e0205 */
[----:B0-----:R-:W-:-:S05]  /*02d0*/  IMAD.WIDE R2, R5, 0x8, R2 ;  /* 0x0000000805027825 */ /* 0x001fca00078e0202 */
[----:B------:R-:W-:Y:S01]  /*02e0*/  STG.E.64 desc[UR6][R2.64], RZ ;  /* 0x000000ff02007986 */ /* 0x000fe2000c101b06 */
[----:B------:R-:W-:Y:S05]  /*02f0*/  EXIT ;  /* 0x000000000000794d */ /* 0x000fea0003800000 */
.L_x_4:
        /* <DEDUP_REMOVED lines=16> */
.L_x_6:


//--------------------- .nv.shared.reserved.0     --------------------------
	.section	.nv.shared.reserved.0,"aw",@nobits
	.weak		__nv_reservedSMEM_offset_0_alias
	.size		__nv_reservedSMEM_offset_0_alias, 0, 64
	.other		__nv_reservedSMEM_offset_0_alias,@"STO_CUDA_RESERVED_SHARED STV_DEFAULT"
__nv_reservedSMEM_offset_0_alias:
	.zero		0
	.zero		64


//--------------------- .nv.constant0._Z16resultVerify_gpuPdS_S_i --------------------------
	.section	.nv.constant0._Z16resultVerify_gpuPdS_S_i,"a",@progbits
	.sectionflags	@""
	.align	4
.nv.constant0._Z16resultVerify_gpuPdS_S_i:
	.zero		924


//--------------------- .nv.constant0._Z25matrixDiagonalizeAndScalePdicd --------------------------
	.section	.nv.constant0._Z25matrixDiagonalizeAndScalePdicd,"a",@progbits
	.sectionflags	@""
	.align	4
.nv.constant0._Z25matrixDiagonalizeAndScalePdicd:
	.zero		920


//--------------------- SYMBOLS --------------------------

	.type		.nv.reservedSmem.offset0,@object
	.size		.nv.reservedSmem.offset0,0x4
